//
// Generated by NVIDIA NVVM Compiler
//
// Compiler Build ID: CL-36424714
// Cuda compilation tools, release 13.0, V13.0.88
// Based on NVVM 20.0.0
//

.version 9.0
.target sm_100
.address_size 64

	// .globl	_Z15displayGlobalIdv
.extern .func  (.param .b32 func_retval0) vprintf
(
	.param .b64 vprintf_param_0,
	.param .b64 vprintf_param_1
)
;
.global .align 1 .b8 $str[16] = {71, 108, 111, 98, 97, 108, 32, 84, 73, 68, 58, 32, 37, 100, 10};

.visible .entry _Z15displayGlobalIdv()
{
	.local .align 8 .b8 	__local_depot0[8];
	.reg .b64 	%SP;
	.reg .b64 	%SPL;
	.reg .b32 	%r<13>;
	.reg .b64 	%rd<5>;

	mov.u64 	%SPL, __local_depot0;
	cvta.local.u64 	%SP, %SPL;
	add.u64 	%rd1, %SP, 0;
	add.u64 	%rd2, %SPL, 0;
	mov.u32 	%r1, %tid.x;
	mov.u32 	%r2, %ctaid.x;
	mov.u32 	%r3, %ntid.x;
	mad.lo.s32 	%r4, %r2, %r3, %r1;
	mov.u32 	%r5, %tid.y;
	mov.u32 	%r6, %ctaid.y;
	mov.u32 	%r7, %ntid.y;
	mad.lo.s32 	%r8, %r6, %r7, %r5;
	shl.b32 	%r9, %r4, 2;
	add.s32 	%r10, %r9, %r8;
	st.local.u32 	[%rd2], %r10;
	mov.u64 	%rd3, $str;
	cvta.global.u64 	%rd4, %rd3;
	{ // callseq 0, 0
	.param .b64 param0;
	st.param.b64 	[param0], %rd4;
	.param .b64 param1;
	st.param.b64 	[param1], %rd1;
	.param .b32 retval0;
	call.uni (retval0), 
	vprintf, 
	(
	param0, 
	param1
	);
	ld.param.b32 	%r11, [retval0];
	} // callseq 0
	ret;

}


// ===== COMPILED SASS (sm_100) =====

	.target	sm_100

	.elftype	@"ET_EXEC"


//--------------------- .note.nv.tkinfo           --------------------------
	.section	.note.nv.tkinfo,"",@"SHT_NOTE"
	.sectionflags	@"SHF_NOTE_NV_TKINFO"
	.tkinfo
        /*0018*/ 	.word	0x00000002
        /*0030*/ 	.string	""
        /*0030*/ 	.string	"ptxas"
        /*0030*/ 	.string	"Cuda compilation tools, release 13.0, V13.0.88"
        /*0030*/ 	.string	"Build cuda_13.0.r13.0/compiler.36424714_0"
        /*0030*/ 	.string	"-arch sm_100 -m 64 "



//--------------------- .note.nv.cuinfo           --------------------------
	.section	.note.nv.cuinfo,"",@"SHT_NOTE"
	.sectionflags	@"SHF_NOTE_NV_CUINFO"
        /*0018*/ 	.short	0x0002
        /*001a*/ 	.short	0x0064
        /*001c*/ 	.short	0x0082
	.zero		2


//--------------------- .nv.info                  --------------------------
	.section	.nv.info,"",@"SHT_CUDA_INFO"
	.align	4


	//----- nvinfo : EIATTR_REGCOUNT
	.align		4
        /*0000*/ 	.byte	0x04, 0x2f
        /*0002*/ 	.short	(.L_2 - .L_1)
	.align		4
.L_1:
        /*0004*/ 	.word	index@(_Z15displayGlobalIdv)
        /*0008*/ 	.word	0x00000018


	//----- nvinfo : EIATTR_FRAME_SIZE
	.align		4
.L_2:
        /*000c*/ 	.byte	0x04, 0x11
        /*000e*/ 	.short	(.L_4 - .L_3)
	.align		4
.L_3:
        /*0010*/ 	.word	index@(_Z15displayGlobalIdv)
        /*0014*/ 	.word	0x00000008


	//----- nvinfo : EIATTR_MIN_STACK_SIZE
	.align		4
.L_4:
        /*0018*/ 	.byte	0x04, 0x12
        /*001a*/ 	.short	(.L_6 - .L_5)
	.align		4
.L_5:
        /*001c*/ 	.word	index@(_Z15displayGlobalIdv)
        /*0020*/ 	.word	0x00000008
.L_6:


//--------------------- .nv.compat                --------------------------
	.section	.nv.compat,"",@"SHT_CUDA_COMPAT_INFO"
	.align	4
        /*0000*/ 	.byte	0x02, 0x09, 0x00, 0x00, 0x02, 0x02, 0x01, 0x00, 0x02, 0x05, 0x05, 0x00, 0x03, 0x07, 0x01, 0x01
        /*0010*/ 	.byte	0x02, 0x03, 0x00, 0x00, 0x02, 0x06, 0x01, 0x00, 0x04, 0x0b, 0x08, 0x00, 0x09, 0x00, 0x00, 0x00
        /*0020*/ 	.byte	0x00, 0x00, 0x00, 0x00


//--------------------- .nv.info._Z15displayGlobalIdv --------------------------
	.section	.nv.info._Z15displayGlobalIdv,"",@"SHT_CUDA_INFO"
	.sectionflags	@""
	.align	4


	//----- nvinfo : EIATTR_CUDA_API_VERSION
	.align		4
        /*0000*/ 	.byte	0x04, 0x37
        /*0002*/ 	.short	(.L_8 - .L_7)
.L_7:
        /*0004*/ 	.word	0x00000082


	//----- nvinfo : EIATTR_SPARSE_MMA_MASK
	.align		4
.L_8:
        /*0008*/ 	.byte	0x03, 0x50
        /*000a*/ 	.short	0x0000


	//----- nvinfo : EIATTR_MAXREG_COUNT
	.align		4
        /*000c*/ 	.byte	0x03, 0x1b
        /*000e*/ 	.short	0x00ff


	//----- nvinfo : EIATTR_EXTERNS
	.align		4
        /*0010*/ 	.byte	0x04, 0x0f
        /*0012*/ 	.short	(.L_10 - .L_9)


	//   ....[0]....
	.align		4
.L_9:
        /*0014*/ 	.word	index@(vprintf)


	//----- nvinfo : EIATTR_MERCURY_ISA_VERSION
	.align		4
.L_10:
        /*0018*/ 	.byte	0x03, 0x5f
        /*001a*/ 	.short	0x0101


	//----- nvinfo : EIATTR_VRC_CTA_INIT_COUNT
	.align		4
        /*001c*/ 	.byte	0x02, 0x4a
	.zero		1
	.zero		1


	//----- nvinfo : EIATTR_SYSCALL_OFFSETS
	.align		4
        /*0020*/ 	.byte	0x04, 0x46
        /*0022*/ 	.short	(.L_12 - .L_11)


	//   ....[0]....
.L_11:
        /*0024*/ 	.word	0x00000160


	//----- nvinfo : EIATTR_EXIT_INSTR_OFFSETS
	.align		4
.L_12:
        /*0028*/ 	.byte	0x04, 0x1c
        /*002a*/ 	.short	(.L_14 - .L_13)


	//   ....[0]....
.L_13:
        /*002c*/ 	.word	0x00000170


	//----- nvinfo : EIATTR_SW_WAR
	.align		4
.L_14:
        /*0030*/ 	.byte	0x04, 0x36
        /*0032*/ 	.short	(.L_16 - .L_15)
.L_15:
        /*0034*/ 	.word	0x00000008
.L_16:


//--------------------- .nv.callgraph             --------------------------
	.section	.nv.callgraph,"",@"SHT_CUDA_CALLGRAPH"
	.align	4
	.sectionentsize	8
	.align		4
        /*0000*/ 	.word	0x00000000
	.align		4
        /*0004*/ 	.word	0xffffffff
	.align		4
        /*0008*/ 	.word	index@(_Z15displayGlobalIdv)
	.align		4
        /*000c*/ 	.word	index@(vprintf)
	.align		4
        /*0010*/ 	.word	0x00000000
	.align		4
        /*0014*/ 	.word	0xfffffffe
	.align		4
        /*0018*/ 	.word	0x00000000
	.align		4
        /*001c*/ 	.word	0xfffffffd
	.align		4
        /*0020*/ 	.word	0x00000000
	.align		4
        /*0024*/ 	.word	0xfffffffc


//--------------------- .nv.constant4             --------------------------
	.section	.nv.constant4,"a",@progbits
	.align	8
	.align		8
.nv.constant4:
        /*0000*/ 	.dword	vprintf
	.align		8
        /*0008*/ 	.dword	$str


//--------------------- .text._Z15displayGlobalIdv --------------------------
	.section	.text._Z15displayGlobalIdv,"ax",@progbits
	.align	128
        .global         _Z15displayGlobalIdv
        .type           _Z15displayGlobalIdv,@function
        .size           _Z15displayGlobalIdv,(.L_x_2 - _Z15displayGlobalIdv)
        .other          _Z15displayGlobalIdv,@"STO_CUDA_ENTRY STV_DEFAULT"
_Z15displayGlobalIdv:
.text._Z15displayGlobalIdv:
[----:B------:R-:W0:Y:S01]  /*0000*/  LDC R1, c[0x0][0x37c] ;  /* 0x0000df00ff017b82 */ /* 0x000e220000000800 */
[----:B------:R-:W1:Y:S01]  /*0010*/  S2R R0, SR_TID.X ;  /* 0x0000000000007919 */ /* 0x000e620000002100 */
[----:B------:R-:W2:Y:S06]  /*0020*/  LDCU UR5, c[0x0][0x2fc] ;  /* 0x00005f80ff0577ac */ /* 0x000eac0008000800 */
[----:B------:R-:W1:Y:S01]  /*0030*/  S2UR UR4, SR_CTAID.X ;  /* 0x00000000000479c3 */ /* 0x000e620000002500 */
[----:B0-----:R-:W-:Y:S01]  /*0040*/  VIADD R1, R1, 0xfffffff8 ;  /* 0xfffffff801017836 */ /* 0x001fe20000000000 */
[----:B------:R-:W0:Y:S06]  /*0050*/  S2R R2, SR_TID.Y ;  /* 0x0000000000027919 */ /* 0x000e2c0000002200 */
[----:B------:R-:W1:Y:S08]  /*0060*/  LDC R3, c[0x0][0x360] ;  /* 0x0000d800ff037b82 */ /* 0x000e700000000800 */
[----:B------:R-:W0:Y:S08]  /*0070*/  S2UR UR6, SR_CTAID.Y ;  /* 0x00000000000679c3 */ /* 0x000e300000002600 */
[----:B------:R-:W0:Y:S01]  /*0080*/  LDC R5, c[0x0][0x364] ;  /* 0x0000d900ff057b82 */ /* 0x000e220000000800 */
[----:B-1----:R-:W-:Y:S01]  /*0090*/  IMAD R0, R3, UR4, R0 ;  /* 0x0000000403007c24 */ /* 0x002fe2000f8e0200 */
[----:B------:R-:W1:Y:S01]  /*00a0*/  LDCU UR4, c[0x0][0x2f8] ;  /* 0x00005f00ff0477ac */ /* 0x000e620008000800 */
[----:B0-----:R-:W-:Y:S01]  /*00b0*/  IMAD R3, R5, UR6, R2 ;  /* 0x0000000605037c24 */ /* 0x001fe2000f8e0202 */
[----:B------:R-:W-:Y:S01]  /*00c0*/  MOV R2, 0x0 ;  /* 0x0000000000027802 */ /* 0x000fe20000000f00 */
[----:B------:R-:W0:Y:S01]  /*00d0*/  LDCU.64 UR6, c[0x4][0x8] ;  /* 0x01000100ff0677ac */ /* 0x000e220008000a00 */
[----:B-1----:R-:W-:-:S02]  /*00e0*/  IADD3 R6, P0, PT, R1, UR4, RZ ;  /* 0x0000000401067c10 */ /* 0x002fc4000ff1e0ff */
[----:B------:R-:W-:Y:S02]  /*00f0*/  LEA R0, R0, R3, 0x2 ;  /* 0x0000000300007211 */ /* 0x000fe400078e10ff */
[----:B------:R-:W1:Y:S01]  /*0100*/  LDC.64 R2, c[0x4][R2] ;  /* 0x0100000002027b82 */ /* 0x000e620000000a00 */
[----:B--2---:R-:W-:Y:S02]  /*0110*/  IMAD.X R7, RZ, RZ, UR5, P0 ;  /* 0x00000005ff077e24 */ /* 0x004fe400080e06ff */
[----:B------:R2:W-:Y:S01]  /*0120*/  STL [R1], R0 ;  /* 0x0000000001007387 */ /* 0x0005e20000100800 */
[----:B0-----:R-:W-:Y:S01]  /*0130*/  IMAD.U32 R4, RZ, RZ, UR6 ;  /* 0x00000006ff047e24 */ /* 0x001fe2000f8e00ff */
[----:B--2---:R-:W-:-:S07]  /*0140*/  MOV R5, UR7 ;  /* 0x0000000700057c02 */ /* 0x004fce0008000f00 */
[----:B------:R-:W-:-:S07]  /*0150*/  LEPC R20, `(.L_x_0) ;  /* 0x000000001014794e */ /* 0x000fce0000000000 */
[----:B-1----:R-:W-:Y:S05]  /*0160*/  CALL.ABS.NOINC R2 ;  /* 0x0000000002007343 */ /* 0x002fea0003c00000 */
.L_x_0:
[----:B------:R-:W-:Y:S05]  /*0170*/  EXIT ;  /* 0x000000000000794d */ /* 0x000fea0003800000 */
.L_x_1:
[----:B------:R-:W-:-:S00]  /*0180*/  BRA `(.L_x_1) ;  /* 0xfffffffc00fc7947 */ /* 0x000fc0000383ffff */
[----:B------:R-:W-:-:S00]  /*0190*/  NOP ;  /* 0x0000000000007918 */ /* 0x000fc00000000000 */
        /* <DEDUP_REMOVED lines=14> */
.L_x_2:


//--------------------- .nv.global.init           --------------------------
	.section	.nv.global.init,"aw",@progbits
.nv.global.init:
	.type		$str,@object
	.size		$str,(.L_0 - $str)
$str:
        /*0000*/ 	.byte	0x47, 0x6c, 0x6f, 0x62, 0x61, 0x6c, 0x20, 0x54, 0x49, 0x44, 0x3a, 0x20, 0x25, 0x64, 0x0a, 0x00
.L_0:


//--------------------- .nv.shared.reserved.0     --------------------------
	.section	.nv.shared.reserved.0,"aw",@nobits
	.weak		__nv_reservedSMEM_offset_0_alias
	.size		__nv_reservedSMEM_offset_0_alias, 0, 64
	.other		__nv_reservedSMEM_offset_0_alias,@"STO_CUDA_RESERVED_SHARED STV_DEFAULT"
__nv_reservedSMEM_offset_0_alias:
	.zero		0
	.zero		64


//--------------------- .nv.constant0._Z15displayGlobalIdv --------------------------
	.section	.nv.constant0._Z15displayGlobalIdv,"a",@progbits
	.sectionflags	@""
	.align	4
.nv.constant0._Z15displayGlobalIdv:
	.zero		896


//--------------------- SYMBOLS --------------------------

	.type		.nv.reservedSmem.offset0,@object
	.size		.nv.reservedSmem.offset0,0x4
	.type		vprintf,@function
